//
// Generated by NVIDIA NVVM Compiler
//
// Compiler Build ID: CL-36424714
// Cuda compilation tools, release 13.0, V13.0.88
// Based on NVVM 20.0.0
//

.version 9.0
.target sm_100
.address_size 64

	// .globl	_Z17oddEvenSortKernelPiib

.visible .entry _Z17oddEvenSortKernelPiib(
	.param .u64 .ptr .align 1 _Z17oddEvenSortKernelPiib_param_0,
	.param .u32 _Z17oddEvenSortKernelPiib_param_1,
	.param .u8 _Z17oddEvenSortKernelPiib_param_2
)
{
	.reg .pred 	%p<9>;
	.reg .b16 	%rs<2>;
	.reg .b32 	%r<11>;
	.reg .b64 	%rd<5>;

	ld.param.u64 	%rd2, [_Z17oddEvenSortKernelPiib_param_0];
	ld.param.u32 	%r4, [_Z17oddEvenSortKernelPiib_param_1];
	ld.param.s8 	%rs1, [_Z17oddEvenSortKernelPiib_param_2];
	mov.u32 	%r5, %ctaid.x;
	mov.u32 	%r6, %ntid.x;
	mov.u32 	%r7, %tid.x;
	mad.lo.s32 	%r1, %r5, %r6, %r7;
	add.s32 	%r8, %r4, -1;
	setp.ge.s32 	%p1, %r1, %r8;
	@%p1 bra 	$L__BB0_5;
	setp.ne.s16 	%p2, %rs1, 0;
	and.b32  	%r9, %r1, -2147483647;
	setp.eq.s32 	%p3, %r9, 1;
	and.pred  	%p4, %p3, %p2;
	@%p4 bra 	$L__BB0_3;
	setp.ne.s16 	%p5, %rs1, 0;
	and.b32  	%r10, %r1, 1;
	setp.eq.b32 	%p6, %r10, 1;
	or.pred  	%p7, %p6, %p5;
	@%p7 bra 	$L__BB0_5;
$L__BB0_3:
	cvta.to.global.u64 	%rd3, %rd2;
	mul.wide.s32 	%rd4, %r1, 4;
	add.s64 	%rd1, %rd3, %rd4;
	ld.global.u32 	%r2, [%rd1];
	ld.global.u32 	%r3, [%rd1+4];
	setp.le.s32 	%p8, %r2, %r3;
	@%p8 bra 	$L__BB0_5;
	st.global.u32 	[%rd1], %r3;
	st.global.u32 	[%rd1+4], %r2;
$L__BB0_5:
	ret;

}


// ===== COMPILED SASS (sm_100) =====

	.target	sm_100

	.elftype	@"ET_EXEC"


//--------------------- .note.nv.tkinfo           --------------------------
	.section	.note.nv.tkinfo,"",@"SHT_NOTE"
	.sectionflags	@"SHF_NOTE_NV_TKINFO"
	.tkinfo
        /*0018*/ 	.word	0x00000002
        /*0030*/ 	.string	""
        /*0030*/ 	.string	"ptxas"
        /*0030*/ 	.string	"Cuda compilation tools, release 13.0, V13.0.88"
        /*0030*/ 	.string	"Build cuda_13.0.r13.0/compiler.36424714_0"
        /*0030*/ 	.string	"-arch sm_100 -m 64 "



//--------------------- .note.nv.cuinfo           --------------------------
	.section	.note.nv.cuinfo,"",@"SHT_NOTE"
	.sectionflags	@"SHF_NOTE_NV_CUINFO"
        /*0018*/ 	.short	0x0002
        /*001a*/ 	.short	0x0064
        /*001c*/ 	.short	0x0082
	.zero		2


//--------------------- .nv.info                  --------------------------
	.section	.nv.info,"",@"SHT_CUDA_INFO"
	.align	4


	//----- nvinfo : EIATTR_REGCOUNT
	.align		4
        /*0000*/ 	.byte	0x04, 0x2f
        /*0002*/ 	.short	(.L_1 - .L_0)
	.align		4
.L_0:
        /*0004*/ 	.word	index@(_Z17oddEvenSortKernelPiib)
        /*0008*/ 	.word	0x00000008


	//----- nvinfo : EIATTR_FRAME_SIZE
	.align		4
.L_1:
        /*000c*/ 	.byte	0x04, 0x11
        /*000e*/ 	.short	(.L_3 - .L_2)
	.align		4
.L_2:
        /*0010*/ 	.word	index@(_Z17oddEvenSortKernelPiib)
        /*0014*/ 	.word	0x00000000


	//----- nvinfo : EIATTR_MIN_STACK_SIZE
	.align		4
.L_3:
        /*0018*/ 	.byte	0x04, 0x12
        /*001a*/ 	.short	(.L_5 - .L_4)
	.align		4
.L_4:
        /*001c*/ 	.word	index@(_Z17oddEvenSortKernelPiib)
        /*0020*/ 	.word	0x00000000
.L_5:


//--------------------- .nv.compat                --------------------------
	.section	.nv.compat,"",@"SHT_CUDA_COMPAT_INFO"
	.align	4
        /*0000*/ 	.byte	0x02, 0x09, 0x00, 0x00, 0x02, 0x02, 0x01, 0x00, 0x02, 0x05, 0x05, 0x00, 0x03, 0x07, 0x01, 0x01
        /*0010*/ 	.byte	0x02, 0x03, 0x00, 0x00, 0x02, 0x06, 0x01, 0x00, 0x04, 0x0b, 0x08, 0x00, 0x09, 0x00, 0x00, 0x00
        /*0020*/ 	.byte	0x00, 0x00, 0x00, 0x00


//--------------------- .nv.info._Z17oddEvenSortKernelPiib --------------------------
	.section	.nv.info._Z17oddEvenSortKernelPiib,"",@"SHT_CUDA_INFO"
	.sectionflags	@""
	.align	4


	//----- nvinfo : EIATTR_CUDA_API_VERSION
	.align		4
        /*0000*/ 	.byte	0x04, 0x37
        /*0002*/ 	.short	(.L_7 - .L_6)
.L_6:
        /*0004*/ 	.word	0x00000082


	//----- nvinfo : EIATTR_KPARAM_INFO
	.align		4
.L_7:
        /*0008*/ 	.byte	0x04, 0x17
        /*000a*/ 	.short	(.L_9 - .L_8)
.L_8:
        /*000c*/ 	.word	0x00000000
        /*0010*/ 	.short	0x0002
        /*0012*/ 	.short	0x000c
        /*0014*/ 	.byte	0x00, 0xf0, 0x05, 0x00


	//----- nvinfo : EIATTR_KPARAM_INFO
	.align		4
.L_9:
        /*0018*/ 	.byte	0x04, 0x17
        /*001a*/ 	.short	(.L_11 - .L_10)
.L_10:
        /*001c*/ 	.word	0x00000000
        /*0020*/ 	.short	0x0001
        /*0022*/ 	.short	0x0008
        /*0024*/ 	.byte	0x00, 0xf0, 0x11, 0x00


	//----- nvinfo : EIATTR_KPARAM_INFO
	.align		4
.L_11:
        /*0028*/ 	.byte	0x04, 0x17
        /*002a*/ 	.short	(.L_13 - .L_12)
.L_12:
        /*002c*/ 	.word	0x00000000
        /*0030*/ 	.short	0x0000
        /*0032*/ 	.short	0x0000
        /*0034*/ 	.byte	0x00, 0xf5, 0x21, 0x00


	//----- nvinfo : EIATTR_SPARSE_MMA_MASK
	.align		4
.L_13:
        /*0038*/ 	.byte	0x03, 0x50
        /*003a*/ 	.short	0x0000


	//----- nvinfo : EIATTR_MAXREG_COUNT
	.align		4
        /*003c*/ 	.byte	0x03, 0x1b
        /*003e*/ 	.short	0x00ff


	//----- nvinfo : EIATTR_MERCURY_ISA_VERSION
	.align		4
        /*0040*/ 	.byte	0x03, 0x5f
        /*0042*/ 	.short	0x0101


	//----- nvinfo : EIATTR_VRC_CTA_INIT_COUNT
	.align		4
        /*0044*/ 	.byte	0x02, 0x4a
	.zero		1
	.zero		1


	//----- nvinfo : EIATTR_EXIT_INSTR_OFFSETS
	.align		4
        /*0048*/ 	.byte	0x04, 0x1c
        /*004a*/ 	.short	(.L_15 - .L_14)


	//   ....[0]....
.L_14:
        /*004c*/ 	.word	0x00000080


	//   ....[1]....
        /*0050*/ 	.word	0x00000130


	//   ....[2]....
        /*0054*/ 	.word	0x000001a0


	//   ....[3]....
        /*0058*/ 	.word	0x000001d0


	//----- nvinfo : EIATTR_CRS_STACK_SIZE
	.align		4
.L_15:
        /*005c*/ 	.byte	0x04, 0x1e
        /*005e*/ 	.short	(.L_17 - .L_16)
.L_16:
        /*0060*/ 	.word	0x00000000


	//----- nvinfo : EIATTR_CBANK_PARAM_SIZE
	.align		4
.L_17:
        /*0064*/ 	.byte	0x03, 0x19
        /*0066*/ 	.short	0x000d


	//----- nvinfo : EIATTR_PARAM_CBANK
	.align		4
        /*0068*/ 	.byte	0x04, 0x0a
        /*006a*/ 	.short	(.L_19 - .L_18)
	.align		4
.L_18:
        /*006c*/ 	.word	index@(.nv.constant0._Z17oddEvenSortKernelPiib)
        /*0070*/ 	.short	0x0380
        /*0072*/ 	.short	0x000d


	//----- nvinfo : EIATTR_SW_WAR
	.align		4
.L_19:
        /*0074*/ 	.byte	0x04, 0x36
        /*0076*/ 	.short	(.L_21 - .L_20)
.L_20:
        /*0078*/ 	.word	0x00000008
.L_21:


//--------------------- .nv.callgraph             --------------------------
	.section	.nv.callgraph,"",@"SHT_CUDA_CALLGRAPH"
	.align	4
	.sectionentsize	8
	.align		4
        /*0000*/ 	.word	0x00000000
	.align		4
        /*0004*/ 	.word	0xffffffff
	.align		4
        /*0008*/ 	.word	0x00000000
	.align		4
        /*000c*/ 	.word	0xfffffffe
	.align		4
        /*0010*/ 	.word	0x00000000
	.align		4
        /*0014*/ 	.word	0xfffffffd
	.align		4
        /*0018*/ 	.word	0x00000000
	.align		4
        /*001c*/ 	.word	0xfffffffc


//--------------------- .text._Z17oddEvenSortKernelPiib --------------------------
	.section	.text._Z17oddEvenSortKernelPiib,"ax",@progbits
	.align	128
        .global         _Z17oddEvenSortKernelPiib
        .type           _Z17oddEvenSortKernelPiib,@function
        .size           _Z17oddEvenSortKernelPiib,(.L_x_3 - _Z17oddEvenSortKernelPiib)
        .other          _Z17oddEvenSortKernelPiib,@"STO_CUDA_ENTRY STV_DEFAULT"
_Z17oddEvenSortKernelPiib:
.text._Z17oddEvenSortKernelPiib:
[----:B------:R-:W-:Y:S01]  /*0000*/  LDC R1, c[0x0][0x37c] ;  /* 0x0000df00ff017b82 */ /* 0x000fe20000000800 */
[----:B------:R-:W0:Y:S07]  /*0010*/  S2R R0, SR_TID.X ;  /* 0x0000000000007919 */ /* 0x000e2e0000002100 */
[----:B------:R-:W0:Y:S01]  /*0020*/  S2UR UR5, SR_CTAID.X ;  /* 0x00000000000579c3 */ /* 0x000e220000002500 */
[----:B------:R-:W1:Y:S07]  /*0030*/  LDCU UR4, c[0x0][0x388] ;  /* 0x00007100ff0477ac */ /* 0x000e6e0008000800 */
[----:B------:R-:W0:Y:S01]  /*0040*/  LDC R5, c[0x0][0x360] ;  /* 0x0000d800ff057b82 */ /* 0x000e220000000800 */
[----:B-1----:R-:W-:Y:S01]  /*0050*/  UIADD3 UR4, UPT, UPT, UR4, -0x1, URZ ;  /* 0xffffffff04047890 */ /* 0x002fe2000fffe0ff */
[----:B0-----:R-:W-:-:S05]  /*0060*/  IMAD R5, R5, UR5, R0 ;  /* 0x0000000505057c24 */ /* 0x001fca000f8e0200 */
[----:B------:R-:W-:-:S13]  /*0070*/  ISETP.GE.AND P0, PT, R5, UR4, PT ;  /* 0x0000000405007c0c */ /* 0x000fda000bf06270 */
[----:B------:R-:W-:Y:S05]  /*0080*/  @P0 EXIT ;  /* 0x000000000000094d */ /* 0x000fea0003800000 */
[----:B------:R-:W0:Y:S01]  /*0090*/  LDCU.U8 UR4, c[0x0][0x38c] ;  /* 0x00007180ff0477ac */ /* 0x000e220008000000 */
[----:B------:R-:W-:Y:S01]  /*00a0*/  LOP3.LUT R0, R5, 0x80000001, RZ, 0xc0, !PT ;  /* 0x8000000105007812 */ /* 0x000fe200078ec0ff */
[----:B------:R-:W-:Y:S03]  /*00b0*/  BSSY.RECONVERGENT B0, `(.L_x_0) ;  /* 0x0000009000007945 */ /* 0x000fe60003800200 */
[----:B------:R-:W-:Y:S01]  /*00c0*/  ISETP.EQ.AND P1, PT, R0, 0x1, PT ;  /* 0x000000010000780c */ /* 0x000fe20003f22270 */
[----:B0-----:R-:W-:-:S06]  /*00d0*/  UPRMT UR4, UR4, 0x8880, URZ ;  /* 0x0000888004047896 */ /* 0x001fcc00080000ff */
[----:B------:R-:W-:-:S05]  /*00e0*/  ISETP.NE.AND P0, PT, RZ, UR4, PT ;  /* 0x00000004ff007c0c */ /* 0x000fca000bf05270 */
[----:B------:R-:W0:Y:S08]  /*00f0*/  LDCU.64 UR4, c[0x0][0x358] ;  /* 0x00006b00ff0477ac */ /* 0x000e300008000a00 */
[----:B------:R-:W-:Y:S05]  /*0100*/  @P0 BRA P1, `(.L_x_1) ;  /* 0x00000000000c0947 */ /* 0x000fea0000800000 */
[----:B------:R-:W-:-:S04]  /*0110*/  LOP3.LUT R0, R5, 0x1, RZ, 0xc0, !PT ;  /* 0x0000000105007812 */ /* 0x000fc800078ec0ff */
[----:B------:R-:W-:-:S13]  /*0120*/  ISETP.EQ.U32.OR P0, PT, R0, 0x1, P0 ;  /* 0x000000010000780c */ /* 0x000fda0000702470 */
[----:B0-----:R-:W-:Y:S05]  /*0130*/  @P0 EXIT ;  /* 0x000000000000094d */ /* 0x001fea0003800000 */
.L_x_1:
[----:B0-----:R-:W-:Y:S05]  /*0140*/  BSYNC.RECONVERGENT B0 ;  /* 0x0000000000007941 */ /* 0x001fea0003800200 */
.L_x_0:
[----:B------:R-:W0:Y:S02]  /*0150*/  LDC.64 R2, c[0x0][0x380] ;  /* 0x0000e000ff027b82 */ /* 0x000e240000000a00 */
[----:B0-----:R-:W-:-:S05]  /*0160*/  IMAD.WIDE R2, R5, 0x4, R2 ;  /* 0x0000000405027825 */ /* 0x001fca00078e0202 */
[----:B------:R-:W2:Y:S04]  /*0170*/  LDG.E R5, desc[UR4][R2.64] ;  /* 0x0000000402057981 */ /* 0x000ea8000c1e1900 */
[----:B------:R-:W2:Y:S02]  /*0180*/  LDG.E R0, desc[UR4][R2.64+0x4] ;  /* 0x0000040402007981 */ /* 0x000ea4000c1e1900 */
[----:B--2---:R-:W-:-:S13]  /*0190*/  ISETP.GT.AND P0, PT, R5, R0, PT ;  /* 0x000000000500720c */ /* 0x004fda0003f04270 */
[----:B------:R-:W-:Y:S05]  /*01a0*/  @!P0 EXIT ;  /* 0x000000000000894d */ /* 0x000fea0003800000 */
[----:B------:R-:W-:Y:S04]  /*01b0*/  STG.E desc[UR4][R2.64], R0 ;  /* 0x0000000002007986 */ /* 0x000fe8000c101904 */
[----:B------:R-:W-:Y:S01]  /*01c0*/  STG.E desc[UR4][R2.64+0x4], R5 ;  /* 0x0000040502007986 */ /* 0x000fe2000c101904 */
[----:B------:R-:W-:Y:S05]  /*01d0*/  EXIT ;  /* 0x000000000000794d */ /* 0x000fea0003800000 */
.L_x_2:
[----:B------:R-:W-:-:S00]  /*01e0*/  BRA `(.L_x_2) ;  /* 0xfffffffc00fc7947 */ /* 0x000fc0000383ffff */
[----:B------:R-:W-:-:S00]  /*01f0*/  NOP ;  /* 0x0000000000007918 */ /* 0x000fc00000000000 */
        /* <DEDUP_REMOVED lines=8> */
.L_x_3:


//--------------------- .nv.shared.reserved.0     --------------------------
	.section	.nv.shared.reserved.0,"aw",@nobits
	.weak		__nv_reservedSMEM_offset_0_alias
	.size		__nv_reservedSMEM_offset_0_alias, 0, 64
	.other		__nv_reservedSMEM_offset_0_alias,@"STO_CUDA_RESERVED_SHARED STV_DEFAULT"
__nv_reservedSMEM_offset_0_alias:
	.zero		0
	.zero		64


//--------------------- .nv.constant0._Z17oddEvenSortKernelPiib --------------------------
	.section	.nv.constant0._Z17oddEvenSortKernelPiib,"a",@progbits
	.sectionflags	@""
	.align	4
.nv.constant0._Z17oddEvenSortKernelPiib:
	.zero		909


//--------------------- SYMBOLS --------------------------

	.type		.nv.reservedSmem.offset0,@object
	.size		.nv.reservedSmem.offset0,0x4
